//
// Generated by NVIDIA NVVM Compiler
//
// Compiler Build ID: CL-36424714
// Cuda compilation tools, release 13.0, V13.0.88
// Based on NVVM 20.0.0
//

.version 9.0
.target sm_100
.address_size 64

	// .globl	_Z9countOddsPiiS_
// _ZZ9countOddsPiiS_E5count has been demoted

.visible .entry _Z9countOddsPiiS_(
	.param .u64 .ptr .align 1 _Z9countOddsPiiS__param_0,
	.param .u32 _Z9countOddsPiiS__param_1,
	.param .u64 .ptr .align 1 _Z9countOddsPiiS__param_2
)
{
	.reg .pred 	%p<7>;
	.reg .b32 	%r<16>;
	.reg .b64 	%rd<9>;
	// demoted variable
	.shared .align 4 .u32 _ZZ9countOddsPiiS_E5count;
	ld.param.u64 	%rd1, [_Z9countOddsPiiS__param_0];
	ld.param.u32 	%r5, [_Z9countOddsPiiS__param_1];
	ld.param.u64 	%rd2, [_Z9countOddsPiiS__param_2];
	mov.u32 	%r1, %ctaid.x;
	mov.u32 	%r6, %ntid.x;
	mov.u32 	%r2, %tid.x;
	mad.lo.s32 	%r3, %r1, %r6, %r2;
	setp.ne.s32 	%p1, %r2, 0;
	@%p1 bra 	$L__BB0_2;
	mov.b32 	%r7, 0;
	st.shared.u32 	[_ZZ9countOddsPiiS_E5count], %r7;
$L__BB0_2:
	bar.sync 	0;
	setp.ge.s32 	%p2, %r3, %r5;
	@%p2 bra 	$L__BB0_6;
	cvta.to.global.u64 	%rd3, %rd1;
	mul.wide.s32 	%rd4, %r3, 4;
	add.s64 	%rd5, %rd3, %rd4;
	ld.global.u32 	%r8, [%rd5];
	and.b32  	%r9, %r8, 1;
	setp.eq.b32 	%p3, %r9, 1;
	not.pred 	%p4, %p3;
	@%p4 bra 	$L__BB0_6;
	// begin inline asm
	activemask.b32 %r10;
	// end inline asm
	// begin inline asm
	mov.u32 %r11, %lanemask_lt;
	// end inline asm
	and.b32  	%r12, %r11, %r10;
	setp.ne.s32 	%p5, %r12, 0;
	@%p5 bra 	$L__BB0_6;
	popc.b32 	%r13, %r10;
	atom.shared.add.u32 	%r14, [_ZZ9countOddsPiiS_E5count], %r13;
$L__BB0_6:
	setp.ne.s32 	%p6, %r2, 0;
	bar.sync 	0;
	@%p6 bra 	$L__BB0_8;
	ld.shared.u32 	%r15, [_ZZ9countOddsPiiS_E5count];
	cvta.to.global.u64 	%rd6, %rd2;
	mul.wide.u32 	%rd7, %r1, 4;
	add.s64 	%rd8, %rd6, %rd7;
	st.global.u32 	[%rd8], %r15;
$L__BB0_8:
	ret;

}
	// .globl	_Z8moveOddsPiiS_S_
.visible .entry _Z8moveOddsPiiS_S_(
	.param .u64 .ptr .align 1 _Z8moveOddsPiiS_S__param_0,
	.param .u32 _Z8moveOddsPiiS_S__param_1,
	.param .u64 .ptr .align 1 _Z8moveOddsPiiS_S__param_2,
	.param .u64 .ptr .align 1 _Z8moveOddsPiiS_S__param_3
)
{
	.reg .pred 	%p<6>;
	.reg .b32 	%r<23>;
	.reg .b64 	%rd<13>;

	ld.param.u64 	%rd2, [_Z8moveOddsPiiS_S__param_0];
	ld.param.u32 	%r7, [_Z8moveOddsPiiS_S__param_1];
	ld.param.u64 	%rd3, [_Z8moveOddsPiiS_S__param_2];
	ld.param.u64 	%rd4, [_Z8moveOddsPiiS_S__param_3];
	mov.u32 	%r1, %ctaid.x;
	mov.u32 	%r8, %ntid.x;
	mov.u32 	%r9, %tid.x;
	mad.lo.s32 	%r2, %r1, %r8, %r9;
	setp.ge.s32 	%p1, %r2, %r7;
	@%p1 bra 	$L__BB1_5;
	cvta.to.global.u64 	%rd5, %rd2;
	mul.wide.s32 	%rd6, %r2, 4;
	add.s64 	%rd1, %rd5, %rd6;
	ld.global.u32 	%r10, [%rd1];
	and.b32  	%r11, %r10, 1;
	setp.eq.b32 	%p2, %r11, 1;
	not.pred 	%p3, %p2;
	@%p3 bra 	$L__BB1_5;
	// begin inline asm
	activemask.b32 %r12;
	// end inline asm
	// begin inline asm
	mov.u32 %r13, %lanemask_lt;
	// end inline asm
	and.b32  	%r4, %r13, %r12;
	setp.ne.s32 	%p4, %r4, 0;
	@%p4 bra 	$L__BB1_4;
	popc.b32 	%r15, %r12;
	cvta.to.global.u64 	%rd7, %rd4;
	mul.wide.u32 	%rd8, %r1, 4;
	add.s64 	%rd9, %rd7, %rd8;
	atom.global.add.u32 	%r22, [%rd9], %r15;
$L__BB1_4:
	brev.b32 	%r16, %r12;
	bfind.shiftamt.u32 	%r17, %r16;
	shfl.sync.idx.b32	%r18|%p5, %r22, %r17, 31, %r12;
	ld.global.u32 	%r19, [%rd1];
	popc.b32 	%r20, %r4;
	add.s32 	%r21, %r18, %r20;
	cvta.to.global.u64 	%rd10, %rd3;
	mul.wide.u32 	%rd11, %r21, 4;
	add.s64 	%rd12, %rd10, %rd11;
	st.global.u32 	[%rd12], %r19;
$L__BB1_5:
	ret;

}


// ===== COMPILED SASS (sm_100) =====

	.target	sm_100

	.elftype	@"ET_EXEC"


//--------------------- .note.nv.tkinfo           --------------------------
	.section	.note.nv.tkinfo,"",@"SHT_NOTE"
	.sectionflags	@"SHF_NOTE_NV_TKINFO"
	.tkinfo
        /*0018*/ 	.word	0x00000002
        /*0030*/ 	.string	""
        /*0030*/ 	.string	"ptxas"
        /*0030*/ 	.string	"Cuda compilation tools, release 13.0, V13.0.88"
        /*0030*/ 	.string	"Build cuda_13.0.r13.0/compiler.36424714_0"
        /*0030*/ 	.string	"-arch sm_100 -m 64 "



//--------------------- .note.nv.cuinfo           --------------------------
	.section	.note.nv.cuinfo,"",@"SHT_NOTE"
	.sectionflags	@"SHF_NOTE_NV_CUINFO"
        /*0018*/ 	.short	0x0002
        /*001a*/ 	.short	0x0064
        /*001c*/ 	.short	0x0082
	.zero		2


//--------------------- .nv.info                  --------------------------
	.section	.nv.info,"",@"SHT_CUDA_INFO"
	.align	4


	//----- nvinfo : EIATTR_REGCOUNT
	.align		4
        /*0000*/ 	.byte	0x04, 0x2f
        /*0002*/ 	.short	(.L_1 - .L_0)
	.align		4
.L_0:
        /*0004*/ 	.word	index@(_Z9countOddsPiiS_)
        /*0008*/ 	.word	0x0000000a


	//----- nvinfo : EIATTR_FRAME_SIZE
	.align		4
.L_1:
        /*000c*/ 	.byte	0x04, 0x11
        /*000e*/ 	.short	(.L_3 - .L_2)
	.align		4
.L_2:
        /*0010*/ 	.word	index@(_Z9countOddsPiiS_)
        /*0014*/ 	.word	0x00000000


	//----- nvinfo : EIATTR_REGCOUNT
	.align		4
.L_3:
        /*0018*/ 	.byte	0x04, 0x2f
        /*001a*/ 	.short	(.L_5 - .L_4)
	.align		4
.L_4:
        /*001c*/ 	.word	index@(_Z8moveOddsPiiS_S_)
        /*0020*/ 	.word	0x00000010


	//----- nvinfo : EIATTR_FRAME_SIZE
	.align		4
.L_5:
        /*0024*/ 	.byte	0x04, 0x11
        /*0026*/ 	.short	(.L_7 - .L_6)
	.align		4
.L_6:
        /*0028*/ 	.word	index@(_Z8moveOddsPiiS_S_)
        /*002c*/ 	.word	0x00000000


	//----- nvinfo : EIATTR_MIN_STACK_SIZE
	.align		4
.L_7:
        /*0030*/ 	.byte	0x04, 0x12
        /*0032*/ 	.short	(.L_9 - .L_8)
	.align		4
.L_8:
        /*0034*/ 	.word	index@(_Z8moveOddsPiiS_S_)
        /*0038*/ 	.word	0x00000000


	//----- nvinfo : EIATTR_MIN_STACK_SIZE
	.align		4
.L_9:
        /*003c*/ 	.byte	0x04, 0x12
        /*003e*/ 	.short	(.L_11 - .L_10)
	.align		4
.L_10:
        /*0040*/ 	.word	index@(_Z9countOddsPiiS_)
        /*0044*/ 	.word	0x00000000
.L_11:


//--------------------- .nv.compat                --------------------------
	.section	.nv.compat,"",@"SHT_CUDA_COMPAT_INFO"
	.align	4
        /*0000*/ 	.byte	0x02, 0x09, 0x00, 0x00, 0x02, 0x02, 0x01, 0x00, 0x02, 0x05, 0x05, 0x00, 0x03, 0x07, 0x01, 0x01
        /*0010*/ 	.byte	0x02, 0x03, 0x00, 0x00, 0x02, 0x06, 0x01, 0x00, 0x04, 0x0b, 0x08, 0x00, 0x09, 0x00, 0x00, 0x00
        /*0020*/ 	.byte	0x00, 0x00, 0x00, 0x00


//--------------------- .nv.info._Z8moveOddsPiiS_S_ --------------------------
	.section	.nv.info._Z8moveOddsPiiS_S_,"",@"SHT_CUDA_INFO"
	.sectionflags	@""
	.align	4


	//----- nvinfo : EIATTR_CUDA_API_VERSION
	.align		4
        /*0000*/ 	.byte	0x04, 0x37
        /*0002*/ 	.short	(.L_13 - .L_12)
.L_12:
        /*0004*/ 	.word	0x00000082


	//----- nvinfo : EIATTR_KPARAM_INFO
	.align		4
.L_13:
        /*0008*/ 	.byte	0x04, 0x17
        /*000a*/ 	.short	(.L_15 - .L_14)
.L_14:
        /*000c*/ 	.word	0x00000000
        /*0010*/ 	.short	0x0003
        /*0012*/ 	.short	0x0018
        /*0014*/ 	.byte	0x00, 0xf5, 0x21, 0x00


	//----- nvinfo : EIATTR_KPARAM_INFO
	.align		4
.L_15:
        /*0018*/ 	.byte	0x04, 0x17
        /*001a*/ 	.short	(.L_17 - .L_16)
.L_16:
        /*001c*/ 	.word	0x00000000
        /*0020*/ 	.short	0x0002
        /*0022*/ 	.short	0x0010
        /*0024*/ 	.byte	0x00, 0xf5, 0x21, 0x00


	//----- nvinfo : EIATTR_KPARAM_INFO
	.align		4
.L_17:
        /*0028*/ 	.byte	0x04, 0x17
        /*002a*/ 	.short	(.L_19 - .L_18)
.L_18:
        /*002c*/ 	.word	0x00000000
        /*0030*/ 	.short	0x0001
        /*0032*/ 	.short	0x0008
        /*0034*/ 	.byte	0x00, 0xf0, 0x11, 0x00


	//----- nvinfo : EIATTR_KPARAM_INFO
	.align		4
.L_19:
        /*0038*/ 	.byte	0x04, 0x17
        /*003a*/ 	.short	(.L_21 - .L_20)
.L_20:
        /*003c*/ 	.word	0x00000000
        /*0040*/ 	.short	0x0000
        /*0042*/ 	.short	0x0000
        /*0044*/ 	.byte	0x00, 0xf5, 0x21, 0x00


	//----- nvinfo : EIATTR_SPARSE_MMA_MASK
	.align		4
.L_21:
        /*0048*/ 	.byte	0x03, 0x50
        /*004a*/ 	.short	0x0000


	//----- nvinfo : EIATTR_MAXREG_COUNT
	.align		4
        /*004c*/ 	.byte	0x03, 0x1b
        /*004e*/ 	.short	0x00ff


	//----- nvinfo : EIATTR_MERCURY_ISA_VERSION
	.align		4
        /*0050*/ 	.byte	0x03, 0x5f
        /*0052*/ 	.short	0x0101


	//----- nvinfo : EIATTR_INT_WARP_WIDE_INSTR_OFFSETS
	.align		4
        /*0054*/ 	.byte	0x04, 0x31
        /*0056*/ 	.short	(.L_23 - .L_22)


	//   ....[0]....
.L_22:
        /*0058*/ 	.word	0x00000150


	//   ....[1]....
        /*005c*/ 	.word	0x00000200


	//----- nvinfo : EIATTR_COOP_GROUP_MASK_REGIDS
	.align		4
.L_23:
        /*0060*/ 	.byte	0x04, 0x29
        /*0062*/ 	.short	(.L_25 - .L_24)


	//   ....[0]....
.L_24:
        /*0064*/ 	.word	0x05000000


	//----- nvinfo : EIATTR_COOP_GROUP_INSTR_OFFSETS
	.align		4
.L_25:
        /*0068*/ 	.byte	0x04, 0x28
        /*006a*/ 	.short	(.L_27 - .L_26)


	//   ....[0]....
.L_26:
        /*006c*/ 	.word	0x00000280


	//----- nvinfo : EIATTR_VRC_CTA_INIT_COUNT
	.align		4
.L_27:
        /*0070*/ 	.byte	0x02, 0x4a
	.zero		1
	.zero		1


	//----- nvinfo : EIATTR_EXIT_INSTR_OFFSETS
	.align		4
        /*0074*/ 	.byte	0x04, 0x1c
        /*0076*/ 	.short	(.L_29 - .L_28)


	//   ....[0]....
.L_28:
        /*0078*/ 	.word	0x00000070


	//   ....[1]....
        /*007c*/ 	.word	0x000000e0


	//   ....[2]....
        /*0080*/ 	.word	0x000002c0


	//----- nvinfo : EIATTR_CRS_STACK_SIZE
	.align		4
.L_29:
        /*0084*/ 	.byte	0x04, 0x1e
        /*0086*/ 	.short	(.L_31 - .L_30)
.L_30:
        /*0088*/ 	.word	0x00000000


	//----- nvinfo : EIATTR_CBANK_PARAM_SIZE
	.align		4
.L_31:
        /*008c*/ 	.byte	0x03, 0x19
        /*008e*/ 	.short	0x0020


	//----- nvinfo : EIATTR_PARAM_CBANK
	.align		4
        /*0090*/ 	.byte	0x04, 0x0a
        /*0092*/ 	.short	(.L_33 - .L_32)
	.align		4
.L_32:
        /*0094*/ 	.word	index@(.nv.constant0._Z8moveOddsPiiS_S_)
        /*0098*/ 	.short	0x0380
        /*009a*/ 	.short	0x0020


	//----- nvinfo : EIATTR_SW_WAR
	.align		4
.L_33:
        /*009c*/ 	.byte	0x04, 0x36
        /*009e*/ 	.short	(.L_35 - .L_34)
.L_34:
        /*00a0*/ 	.word	0x00000008
.L_35:


//--------------------- .nv.info._Z9countOddsPiiS_ --------------------------
	.section	.nv.info._Z9countOddsPiiS_,"",@"SHT_CUDA_INFO"
	.sectionflags	@""
	.align	4


	//----- nvinfo : EIATTR_CUDA_API_VERSION
	.align		4
        /*0000*/ 	.byte	0x04, 0x37
        /*0002*/ 	.short	(.L_37 - .L_36)
.L_36:
        /*0004*/ 	.word	0x00000082


	//----- nvinfo : EIATTR_KPARAM_INFO
	.align		4
.L_37:
        /*0008*/ 	.byte	0x04, 0x17
        /*000a*/ 	.short	(.L_39 - .L_38)
.L_38:
        /*000c*/ 	.word	0x00000000
        /*0010*/ 	.short	0x0002
        /*0012*/ 	.short	0x0010
        /*0014*/ 	.byte	0x00, 0xf5, 0x21, 0x00


	//----- nvinfo : EIATTR_KPARAM_INFO
	.align		4
.L_39:
        /*0018*/ 	.byte	0x04, 0x17
        /*001a*/ 	.short	(.L_41 - .L_40)
.L_40:
        /*001c*/ 	.word	0x00000000
        /*0020*/ 	.short	0x0001
        /*0022*/ 	.short	0x0008
        /*0024*/ 	.byte	0x00, 0xf0, 0x11, 0x00


	//----- nvinfo : EIATTR_KPARAM_INFO
	.align		4
.L_41:
        /*0028*/ 	.byte	0x04, 0x17
        /*002a*/ 	.short	(.L_43 - .L_42)
.L_42:
        /*002c*/ 	.word	0x00000000
        /*0030*/ 	.short	0x0000
        /*0032*/ 	.short	0x0000
        /*0034*/ 	.byte	0x00, 0xf5, 0x21, 0x00


	//----- nvinfo : EIATTR_SPARSE_MMA_MASK
	.align		4
.L_43:
        /*0038*/ 	.byte	0x03, 0x50
        /*003a*/ 	.short	0x0000


	//----- nvinfo : EIATTR_MAXREG_COUNT
	.align		4
        /*003c*/ 	.byte	0x03, 0x1b
        /*003e*/ 	.short	0x00ff


	//----- nvinfo : EIATTR_NUM_BARRIERS
	.align		4
        /*0040*/ 	.byte	0x02, 0x4c
        /*0042*/ 	.byte	0x01
	.zero		1


	//----- nvinfo : EIATTR_MERCURY_ISA_VERSION
	.align		4
        /*0044*/ 	.byte	0x03, 0x5f
        /*0046*/ 	.short	0x0101


	//----- nvinfo : EIATTR_INT_WARP_WIDE_INSTR_OFFSETS
	.align		4
        /*0048*/ 	.byte	0x04, 0x31
        /*004a*/ 	.short	(.L_45 - .L_44)


	//   ....[0]....
.L_44:
        /*004c*/ 	.word	0x000001d0


	//   ....[1]....
        /*0050*/ 	.word	0x000001f0


	//----- nvinfo : EIATTR_VRC_CTA_INIT_COUNT
	.align		4
.L_45:
        /*0054*/ 	.byte	0x02, 0x4a
	.zero		1
	.zero		1


	//----- nvinfo : EIATTR_EXIT_INSTR_OFFSETS
	.align		4
        /*0058*/ 	.byte	0x04, 0x1c
        /*005a*/ 	.short	(.L_47 - .L_46)


	//   ....[0]....
.L_46:
        /*005c*/ 	.word	0x00000270


	//   ....[1]....
        /*0060*/ 	.word	0x000002f0


	//----- nvinfo : EIATTR_CRS_STACK_SIZE
	.align		4
.L_47:
        /*0064*/ 	.byte	0x04, 0x1e
        /*0066*/ 	.short	(.L_49 - .L_48)
.L_48:
        /*0068*/ 	.word	0x00000000


	//----- nvinfo : EIATTR_CBANK_PARAM_SIZE
	.align		4
.L_49:
        /*006c*/ 	.byte	0x03, 0x19
        /*006e*/ 	.short	0x0018


	//----- nvinfo : EIATTR_PARAM_CBANK
	.align		4
        /*0070*/ 	.byte	0x04, 0x0a
        /*0072*/ 	.short	(.L_51 - .L_50)
	.align		4
.L_50:
        /*0074*/ 	.word	index@(.nv.constant0._Z9countOddsPiiS_)
        /*0078*/ 	.short	0x0380
        /*007a*/ 	.short	0x0018


	//----- nvinfo : EIATTR_SW_WAR
	.align		4
.L_51:
        /*007c*/ 	.byte	0x04, 0x36
        /*007e*/ 	.short	(.L_53 - .L_52)
.L_52:
        /*0080*/ 	.word	0x00000008
.L_53:


//--------------------- .nv.callgraph             --------------------------
	.section	.nv.callgraph,"",@"SHT_CUDA_CALLGRAPH"
	.align	4
	.sectionentsize	8
	.align		4
        /*0000*/ 	.word	0x00000000
	.align		4
        /*0004*/ 	.word	0xffffffff
	.align		4
        /*0008*/ 	.word	0x00000000
	.align		4
        /*000c*/ 	.word	0xfffffffe
	.align		4
        /*0010*/ 	.word	0x00000000
	.align		4
        /*0014*/ 	.word	0xfffffffd
	.align		4
        /*0018*/ 	.word	0x00000000
	.align		4
        /*001c*/ 	.word	0xfffffffc


//--------------------- .text._Z8moveOddsPiiS_S_  --------------------------
	.section	.text._Z8moveOddsPiiS_S_,"ax",@progbits
	.align	128
        .global         _Z8moveOddsPiiS_S_
        .type           _Z8moveOddsPiiS_S_,@function
        .size           _Z8moveOddsPiiS_S_,(.L_x_6 - _Z8moveOddsPiiS_S_)
        .other          _Z8moveOddsPiiS_S_,@"STO_CUDA_ENTRY STV_DEFAULT"
_Z8moveOddsPiiS_S_:
.text._Z8moveOddsPiiS_S_:
[----:B------:R-:W-:Y:S01]  /*0000*/  LDC R1, c[0x0][0x37c] ;  /* 0x0000df00ff017b82 */ /* 0x000fe20000000800 */
[----:B------:R-:W0:Y:S01]  /*0010*/  S2R R9, SR_CTAID.X ;  /* 0x0000000000097919 */ /* 0x000e220000002500 */
[----:B------:R-:W0:Y:S01]  /*0020*/  LDCU UR4, c[0x0][0x360] ;  /* 0x00006c00ff0477ac */ /* 0x000e220008000800 */
[----:B------:R-:W0:Y:S01]  /*0030*/  S2R R0, SR_TID.X ;  /* 0x0000000000007919 */ /* 0x000e220000002100 */
[----:B------:R-:W1:Y:S01]  /*0040*/  LDCU UR5, c[0x0][0x388] ;  /* 0x00007100ff0577ac */ /* 0x000e620008000800 */
[----:B0-----:R-:W-:-:S05]  /*0050*/  IMAD R5, R9, UR4, R0 ;  /* 0x0000000409057c24 */ /* 0x001fca000f8e0200 */
[----:B-1----:R-:W-:-:S13]  /*0060*/  ISETP.GE.AND P0, PT, R5, UR5, PT ;  /* 0x0000000505007c0c */ /* 0x002fda000bf06270 */
[----:B------:R-:W-:Y:S05]  /*0070*/  @P0 EXIT ;  /* 0x000000000000094d */ /* 0x000fea0003800000 */
[----:B------:R-:W0:Y:S01]  /*0080*/  LDC.64 R2, c[0x0][0x380] ;  /* 0x0000e000ff027b82 */ /* 0x000e220000000a00 */
[----:B------:R-:W1:Y:S01]  /*0090*/  LDCU.64 UR4, c[0x0][0x358] ;  /* 0x00006b00ff0477ac */ /* 0x000e620008000a00 */
[----:B0-----:R-:W-:-:S05]  /*00a0*/  IMAD.WIDE R2, R5, 0x4, R2 ;  /* 0x0000000405027825 */ /* 0x001fca00078e0202 */
[----:B-1----:R-:W2:Y:S02]  /*00b0*/  LDG.E R0, desc[UR4][R2.64] ;  /* 0x0000000402007981 */ /* 0x002ea4000c1e1900 */
[----:B--2---:R-:W-:-:S04]  /*00c0*/  LOP3.LUT R0, R0, 0x1, RZ, 0xc0, !PT ;  /* 0x0000000100007812 */ /* 0x004fc800078ec0ff */
[----:B------:R-:W-:-:S13]  /*00d0*/  ISETP.NE.U32.AND P0, PT, R0, 0x1, PT ;  /* 0x000000010000780c */ /* 0x000fda0003f05070 */
[----:B------:R-:W-:Y:S05]  /*00e0*/  @P0 EXIT ;  /* 0x000000000000094d */ /* 0x000fea0003800000 */
[----:B------:R-:W0:Y:S01]  /*00f0*/  S2R R11, SR_LTMASK ;  /* 0x00000000000b7919 */ /* 0x000e220000003900 */
[----:B------:R-:W-:Y:S01]  /*0100*/  VOTE.ANY R0, PT, PT ;  /* 0x0000000000007806 */ /* 0x000fe200038e0100 */
[----:B------:R-:W-:Y:S03]  /*0110*/  BSSY.RECONVERGENT B0, `(.L_x_0) ;  /* 0x0000011000007945 */ /* 0x000fe60003800200 */
[----:B0-----:R-:W-:-:S13]  /*0120*/  LOP3.LUT P0, R6, R11, RZ, R0, 0xa0, !PT ;  /* 0x000000ff0b067212 */ /* 0x001fda000780a000 */
[----:B------:R-:W-:Y:S05]  /*0130*/  @P0 BRA `(.L_x_1) ;  /* 0x0000000000380947 */ /* 0x000fea0003800000 */
[----:B------:R-:W0:Y:S01]  /*0140*/  S2R R13, SR_LANEID ;  /* 0x00000000000d7919 */ /* 0x000e220000000000 */
[----:B------:R-:W-:Y:S01]  /*0150*/  VOTEU.ANY UR6, UPT, PT ;  /* 0x0000000000067886 */ /* 0x000fe200038e0100 */
[----:B------:R-:W1:Y:S01]  /*0160*/  LDC.64 R4, c[0x0][0x398] ;  /* 0x0000e600ff047b82 */ /* 0x000e620000000a00 */
[----:B------:R-:W-:Y:S01]  /*0170*/  FLO.U32 R8, UR6 ;  /* 0x0000000600087d00 */ /* 0x000fe200080e0000 */
[----:B------:R-:W-:-:S07]  /*0180*/  UPOPC UR7, UR6 ;  /* 0x00000006000772bf */ /* 0x000fce0008000000 */
[----:B------:R-:W2:Y:S01]  /*0190*/  POPC R7, R0 ;  /* 0x0000000000077309 */ /* 0x000ea20000000000 */
[----:B-1----:R-:W-:-:S04]  /*01a0*/  IMAD.WIDE.U32 R4, R9, 0x4, R4 ;  /* 0x0000000409047825 */ /* 0x002fc800078e0004 */
[----:B--2---:R-:W-:Y:S01]  /*01b0*/  IMAD R9, R7, UR7, RZ ;  /* 0x0000000707097c24 */ /* 0x004fe2000f8e02ff */
[----:B0-----:R-:W-:-:S13]  /*01c0*/  ISETP.EQ.U32.AND P0, PT, R8, R13, PT ;  /* 0x0000000d0800720c */ /* 0x001fda0003f02070 */
[----:B------:R-:W2:Y:S01]  /*01d0*/  @P0 ATOMG.E.ADD.STRONG.GPU PT, R5, desc[UR4][R4.64], R9 ;  /* 0x80000009040509a8 */ /* 0x000ea200081ef104 */
[----:B------:R-:W-:-:S06]  /*01e0*/  LOP3.LUT R11, R11, UR6, RZ, 0xc0, !PT ;  /* 0x000000060b0b7c12 */ /* 0x000fcc000f8ec0ff */
[----:B------:R-:W0:Y:S01]  /*01f0*/  POPC R11, R11 ;  /* 0x0000000b000b7309 */ /* 0x000e220000000000 */
[----:B--2---:R-:W0:Y:S02]  /*0200*/  SHFL.IDX PT, R8, R5, R8, 0x1f ;  /* 0x00001f0805087589 */ /* 0x004e2400000e0000 */
[----:B0-----:R-:W-:-:S07]  /*0210*/  IMAD R7, R7, R11, R8 ;  /* 0x0000000b07077224 */ /* 0x001fce00078e0208 */
.L_x_1:
[----:B------:R-:W-:Y:S05]  /*0220*/  BSYNC.RECONVERGENT B0 ;  /* 0x0000000000007941 */ /* 0x000fea0003800200 */
.L_x_0:
[----:B------:R-:W2:Y:S01]  /*0230*/  LDG.E R3, desc[UR4][R2.64] ;  /* 0x0000000402037981 */ /* 0x000ea2000c1e1900 */
[----:B------:R-:W0:Y:S01]  /*0240*/  BREV R8, R0 ;  /* 0x0000000000087301 */ /* 0x000e220000000000 */
[----:B------:R-:W1:Y:S07]  /*0250*/  LDC.64 R4, c[0x0][0x390] ;  /* 0x0000e400ff047b82 */ /* 0x000e6e0000000a00 */
[----:B------:R-:W-:Y:S08]  /*0260*/  POPC R6, R6 ;  /* 0x0000000600067309 */ /* 0x000ff00000000000 */
[----:B0-----:R-:W0:Y:S02]  /*0270*/  FLO.U32.SH R8, R8 ;  /* 0x0000000800087300 */ /* 0x001e2400000e0400 */
[----:B0-----:R-:W0:Y:S02]  /*0280*/  SHFL.IDX PT, R7, R7, R8, 0x1f ;  /* 0x00001f0807077589 */ /* 0x001e2400000e0000 */
[----:B0-----:R-:W-:-:S05]  /*0290*/  IADD3 R9, PT, PT, R7, R6, RZ ;  /* 0x0000000607097210 */ /* 0x001fca0007ffe0ff */
[----:B-1----:R-:W-:-:S05]  /*02a0*/  IMAD.WIDE.U32 R4, R9, 0x4, R4 ;  /* 0x0000000409047825 */ /* 0x002fca00078e0004 */
[----:B--2---:R-:W-:Y:S01]  /*02b0*/  STG.E desc[UR4][R4.64], R3 ;  /* 0x0000000304007986 */ /* 0x004fe2000c101904 */
[----:B------:R-:W-:Y:S05]  /*02c0*/  EXIT ;  /* 0x000000000000794d */ /* 0x000fea0003800000 */
.L_x_2:
[----:B------:R-:W-:-:S00]  /*02d0*/  BRA `(.L_x_2) ;  /* 0xfffffffc00fc7947 */ /* 0x000fc0000383ffff */
[----:B------:R-:W-:-:S00]  /*02e0*/  NOP ;  /* 0x0000000000007918 */ /* 0x000fc00000000000 */
        /* <DEDUP_REMOVED lines=9> */
.L_x_6:


//--------------------- .text._Z9countOddsPiiS_   --------------------------
	.section	.text._Z9countOddsPiiS_,"ax",@progbits
	.align	128
        .global         _Z9countOddsPiiS_
        .type           _Z9countOddsPiiS_,@function
        .size           _Z9countOddsPiiS_,(.L_x_7 - _Z9countOddsPiiS_)
        .other          _Z9countOddsPiiS_,@"STO_CUDA_ENTRY STV_DEFAULT"
_Z9countOddsPiiS_:
.text._Z9countOddsPiiS_:
[----:B------:R-:W-:Y:S01]  /*0000*/  LDC R1, c[0x0][0x37c] ;  /* 0x0000df00ff017b82 */ /* 0x000fe20000000800 */
[----:B------:R-:W0:Y:S01]  /*0010*/  S2R R2, SR_TID.X ;  /* 0x0000000000027919 */ /* 0x000e220000002100 */
[----:B------:R-:W1:Y:S01]  /*0020*/  LDCU UR4, c[0x0][0x360] ;  /* 0x00006c00ff0477ac */ /* 0x000e620008000800 */
[----:B------:R-:W-:Y:S01]  /*0030*/  BSSY.RECONVERGENT B0, `(.L_x_3) ;  /* 0x0000022000007945 */ /* 0x000fe20003800200 */
[----:B------:R-:W1:Y:S01]  /*0040*/  S2R R7, SR_CTAID.X ;  /* 0x0000000000077919 */ /* 0x000e620000002500 */
[----:B------:R-:W2:Y:S01]  /*0050*/  LDCU UR5, c[0x0][0x388] ;  /* 0x00007100ff0577ac */ /* 0x000ea20008000800 */
[----:B------:R-:W3:Y:S01]  /*0060*/  LDCU.64 UR6, c[0x0][0x358] ;  /* 0x00006b00ff0677ac */ /* 0x000ee20008000a00 */
[----:B0-----:R-:W-:Y:S01]  /*0070*/  ISETP.NE.AND P0, PT, R2, RZ, PT ;  /* 0x000000ff0200720c */ /* 0x001fe20003f05270 */
[----:B-1----:R-:W-:-:S05]  /*0080*/  IMAD R5, R7, UR4, R2 ;  /* 0x0000000407057c24 */ /* 0x002fca000f8e0202 */
[----:B--2---:R-:W-:-:S07]  /*0090*/  ISETP.GE.AND P1, PT, R5, UR5, PT ;  /* 0x0000000505007c0c */ /* 0x004fce000bf26270 */
[----:B------:R-:W0:Y:S01]  /*00a0*/  @!P0 S2R R3, SR_CgaCtaId ;  /* 0x0000000000038919 */ /* 0x000e220000008800 */
[----:B------:R-:W-:-:S04]  /*00b0*/  @!P0 MOV R0, 0x400 ;  /* 0x0000040000008802 */ /* 0x000fc80000000f00 */
[----:B0-----:R-:W-:-:S05]  /*00c0*/  @!P0 LEA R0, R3, R0, 0x18 ;  /* 0x0000000003008211 */ /* 0x001fca00078ec0ff */
[----:B------:R0:W-:Y:S01]  /*00d0*/  @!P0 STS [R0], RZ ;  /* 0x000000ff00008388 */ /* 0x0001e20000000800 */
[----:B------:R-:W-:Y:S06]  /*00e0*/  BAR.SYNC.DEFER_BLOCKING 0x0 ;  /* 0x0000000000007b1d */ /* 0x000fec0000010000 */
[----:B---3--:R-:W-:Y:S05]  /*00f0*/  @P1 BRA `(.L_x_4) ;  /* 0x0000000000541947 */ /* 0x008fea0003800000 */
[----:B------:R-:W1:Y:S02]  /*0100*/  LDC.64 R2, c[0x0][0x380] ;  /* 0x0000e000ff027b82 */ /* 0x000e640000000a00 */
[----:B-1----:R-:W-:-:S06]  /*0110*/  IMAD.WIDE R2, R5, 0x4, R2 ;  /* 0x0000000405027825 */ /* 0x002fcc00078e0202 */
[----:B------:R-:W0:Y:S02]  /*0120*/  LDG.E R2, desc[UR6][R2.64] ;  /* 0x0000000602027981 */ /* 0x000e24000c1e1900 */
[----:B0-----:R-:W-:-:S04]  /*0130*/  LOP3.LUT R0, R2, 0x1, RZ, 0xc0, !PT ;  /* 0x0000000102007812 */ /* 0x001fc800078ec0ff */
[----:B------:R-:W-:-:S13]  /*0140*/  ISETP.NE.U32.AND P1, PT, R0, 0x1, PT ;  /* 0x000000010000780c */ /* 0x000fda0003f25070 */
[----:B------:R-:W-:Y:S05]  /*0150*/  @P1 BRA `(.L_x_4) ;  /* 0x00000000003c1947 */ /* 0x000fea0003800000 */
[----:B------:R-:W0:Y:S01]  /*0160*/  S2R R3, SR_LTMASK ;  /* 0x0000000000037919 */ /* 0x000e220000003900 */
[----:B------:R-:W-:-:S04]  /*0170*/  VOTE.ANY R0, PT, PT ;  /* 0x0000000000007806 */ /* 0x000fc800038e0100 */
[----:B0-----:R-:W-:-:S13]  /*0180*/  LOP3.LUT P1, RZ, R3, R0, RZ, 0xc0, !PT ;  /* 0x0000000003ff7212 */ /* 0x001fda000782c0ff */
[----:B------:R-:W-:Y:S05]  /*0190*/  @P1 BRA `(.L_x_4) ;  /* 0x00000000002c1947 */ /* 0x000fea0003800000 */
[----:B------:R-:W0:Y:S01]  /*01a0*/  POPC R0, R0 ;  /* 0x0000000000007309 */ /* 0x000e220000000000 */
[----:B------:R-:W1:Y:S01]  /*01b0*/  S2R R2, SR_LANEID ;  /* 0x0000000000027919 */ /* 0x000e620000000000 */
[----:B------:R-:W2:Y:S01]  /*01c0*/  S2UR UR5, SR_CgaCtaId ;  /* 0x00000000000579c3 */ /* 0x000ea20000008800 */
[----:B------:R-:W-:Y:S02]  /*01d0*/  VOTEU.ANY UR4, UPT, PT ;  /* 0x0000000000047886 */ /* 0x000fe400038e0100 */
[----:B------:R-:W-:-:S05]  /*01e0*/  UFLO.U32 UR4, UR4 ;  /* 0x00000004000472bd */ /* 0x000fca00080e0000 */
[----:B0-----:R-:W0:Y:S01]  /*01f0*/  REDUX.SUM UR8, R0 ;  /* 0x00000000000873c4 */ /* 0x001e22000000c000 */
[----:B-1----:R-:W-:Y:S01]  /*0200*/  ISETP.EQ.U32.AND P1, PT, R2, UR4, PT ;  /* 0x0000000402007c0c */ /* 0x002fe2000bf22070 */
[----:B------:R-:W-:Y:S02]  /*0210*/  UMOV UR4, 0x400 ;  /* 0x0000040000047882 */ /* 0x000fe40000000000 */
[----:B--2---:R-:W-:Y:S01]  /*0220*/  ULEA UR4, UR5, UR4, 0x18 ;  /* 0x0000000405047291 */ /* 0x004fe2000f8ec0ff */
[----:B0-----:R-:W-:-:S09]  /*0230*/  IMAD.U32 R2, RZ, RZ, UR8 ;  /* 0x00000008ff027e24 */ /* 0x001fd2000f8e00ff */
[----:B------:R1:W-:Y:S02]  /*0240*/  @P1 ATOMS.ADD RZ, [UR4], R2 ;  /* 0x00000002ffff198c */ /* 0x0003e40008000004 */
.L_x_4:
[----:B------:R-:W-:Y:S05]  /*0250*/  BSYNC.RECONVERGENT B0 ;  /* 0x0000000000007941 */ /* 0x000fea0003800200 */
.L_x_3:
[----:B------:R-:W-:Y:S06]  /*0260*/  BAR.SYNC.DEFER_BLOCKING 0x0 ;  /* 0x0000000000007b1d */ /* 0x000fec0000010000 */
[----:B------:R-:W-:Y:S05]  /*0270*/  @P0 EXIT ;  /* 0x000000000000094d */ /* 0x000fea0003800000 */
[----:B------:R-:W2:Y:S01]  /*0280*/  S2UR UR5, SR_CgaCtaId ;  /* 0x00000000000579c3 */ /* 0x000ea20000008800 */
[----:B------:R-:W-:-:S07]  /*0290*/  UMOV UR4, 0x400 ;  /* 0x0000040000047882 */ /* 0x000fce0000000000 */
[----:B-1----:R-:W1:Y:S01]  /*02a0*/  LDC.64 R2, c[0x0][0x390] ;  /* 0x0000e400ff027b82 */ /* 0x002e620000000a00 */
[----:B--2---:R-:W-:Y:S01]  /*02b0*/  ULEA UR4, UR5, UR4, 0x18 ;  /* 0x0000000405047291 */ /* 0x004fe2000f8ec0ff */
[----:B-1----:R-:W-:-:S08]  /*02c0*/  IMAD.WIDE.U32 R2, R7, 0x4, R2 ;  /* 0x0000000407027825 */ /* 0x002fd000078e0002 */
[----:B------:R-:W1:Y:S04]  /*02d0*/  LDS R5, [UR4] ;  /* 0x00000004ff057984 */ /* 0x000e680008000800 */
[----:B-1----:R-:W-:Y:S01]  /*02e0*/  STG.E desc[UR6][R2.64], R5 ;  /* 0x0000000502007986 */ /* 0x002fe2000c101906 */
[----:B------:R-:W-:Y:S05]  /*02f0*/  EXIT ;  /* 0x000000000000794d */ /* 0x000fea0003800000 */
.L_x_5:
        /* <DEDUP_REMOVED lines=16> */
.L_x_7:


//--------------------- .nv.shared.reserved.0     --------------------------
	.section	.nv.shared.reserved.0,"aw",@nobits
	.weak		__nv_reservedSMEM_offset_0_alias
	.size		__nv_reservedSMEM_offset_0_alias, 0, 64
	.other		__nv_reservedSMEM_offset_0_alias,@"STO_CUDA_RESERVED_SHARED STV_DEFAULT"
__nv_reservedSMEM_offset_0_alias:
	.zero		0
	.zero		64


//--------------------- .nv.shared._Z9countOddsPiiS_ --------------------------
	.section	.nv.shared._Z9countOddsPiiS_,"aw",@nobits
	.sectionflags	@""
	.align	4
.nv.shared._Z9countOddsPiiS_:
	.zero		1028


//--------------------- .nv.constant0._Z8moveOddsPiiS_S_ --------------------------
	.section	.nv.constant0._Z8moveOddsPiiS_S_,"a",@progbits
	.sectionflags	@""
	.align	4
.nv.constant0._Z8moveOddsPiiS_S_:
	.zero		928


//--------------------- .nv.constant0._Z9countOddsPiiS_ --------------------------
	.section	.nv.constant0._Z9countOddsPiiS_,"a",@progbits
	.sectionflags	@""
	.align	4
.nv.constant0._Z9countOddsPiiS_:
	.zero		920


//--------------------- SYMBOLS --------------------------

	.type		.nv.reservedSmem.offset0,@object
	.size		.nv.reservedSmem.offset0,0x4
	.type		.nv.reservedSmem.cap,@object
	.size		.nv.reservedSmem.cap,0x4
